//
// Generated by NVIDIA NVVM Compiler
//
// Compiler Build ID: CL-36424714
// Cuda compilation tools, release 13.0, V13.0.88
// Based on NVVM 20.0.0
//

.version 9.0
.target sm_100
.address_size 64

	// .globl	_Z11rectificatePhS_ii

.visible .entry _Z11rectificatePhS_ii(
	.param .u64 .ptr .align 1 _Z11rectificatePhS_ii_param_0,
	.param .u64 .ptr .align 1 _Z11rectificatePhS_ii_param_1,
	.param .u32 _Z11rectificatePhS_ii_param_2,
	.param .u32 _Z11rectificatePhS_ii_param_3
)
{
	.reg .pred 	%p<9>;
	.reg .b16 	%rs<57>;
	.reg .b32 	%r<34>;
	.reg .b64 	%rd<16>;

	ld.param.u64 	%rd5, [_Z11rectificatePhS_ii_param_0];
	ld.param.u64 	%rd6, [_Z11rectificatePhS_ii_param_1];
	ld.param.u32 	%r18, [_Z11rectificatePhS_ii_param_2];
	ld.param.u32 	%r19, [_Z11rectificatePhS_ii_param_3];
	cvta.to.global.u64 	%rd1, %rd6;
	cvta.to.global.u64 	%rd2, %rd5;
	mov.u32 	%r20, %ntid.x;
	div.u32 	%r1, %r19, %r20;
	setp.lt.s32 	%p1, %r1, 1;
	@%p1 bra 	$L__BB0_12;
	setp.lt.s32 	%p2, %r19, 1;
	@%p2 bra 	$L__BB0_12;
	and.b32  	%r2, %r19, 3;
	and.b32  	%r3, %r19, 2147483644;
	and.b32  	%r4, %r19, 1;
	neg.s32 	%r5, %r3;
	add.s64 	%rd3, %rd2, 7;
	add.s64 	%rd4, %rd1, 7;
	mov.u32 	%r22, %tid.x;
	mul.lo.s32 	%r6, %r1, %r22;
	shl.b32 	%r7, %r18, 2;
	mov.b32 	%r29, 0;
$L__BB0_3:
	setp.lt.u32 	%p3, %r19, 4;
	add.s32 	%r24, %r29, %r6;
	mul.lo.s32 	%r9, %r7, %r24;
	mov.b32 	%r33, 0;
	@%p3 bra 	$L__BB0_6;
	mov.u32 	%r30, %r9;
	mov.u32 	%r31, %r5;
$L__BB0_5:
	.pragma "nounroll";
	cvt.s64.s32 	%rd7, %r30;
	add.s64 	%rd8, %rd3, %rd7;
	ld.global.u8 	%rs1, [%rd8+-7];
	max.u16 	%rs2, %rs1, 127;
	add.s64 	%rd9, %rd4, %rd7;
	st.global.u8 	[%rd9+-7], %rs2;
	ld.global.u8 	%rs3, [%rd8+-6];
	max.u16 	%rs4, %rs3, 127;
	st.global.u8 	[%rd9+-6], %rs4;
	ld.global.u8 	%rs5, [%rd8+-5];
	max.u16 	%rs6, %rs5, 127;
	st.global.u8 	[%rd9+-5], %rs6;
	ld.global.u8 	%rs7, [%rd8+-4];
	max.u16 	%rs8, %rs7, 127;
	st.global.u8 	[%rd9+-4], %rs8;
	ld.global.u8 	%rs9, [%rd8+-3];
	max.u16 	%rs10, %rs9, 127;
	st.global.u8 	[%rd9+-3], %rs10;
	ld.global.u8 	%rs11, [%rd8+-2];
	max.u16 	%rs12, %rs11, 127;
	st.global.u8 	[%rd9+-2], %rs12;
	ld.global.u8 	%rs13, [%rd8+-1];
	max.u16 	%rs14, %rs13, 127;
	st.global.u8 	[%rd9+-1], %rs14;
	ld.global.u8 	%rs15, [%rd8];
	max.u16 	%rs16, %rs15, 127;
	st.global.u8 	[%rd9], %rs16;
	ld.global.u8 	%rs17, [%rd8+1];
	max.u16 	%rs18, %rs17, 127;
	st.global.u8 	[%rd9+1], %rs18;
	ld.global.u8 	%rs19, [%rd8+2];
	max.u16 	%rs20, %rs19, 127;
	st.global.u8 	[%rd9+2], %rs20;
	ld.global.u8 	%rs21, [%rd8+3];
	max.u16 	%rs22, %rs21, 127;
	st.global.u8 	[%rd9+3], %rs22;
	ld.global.u8 	%rs23, [%rd8+4];
	max.u16 	%rs24, %rs23, 127;
	st.global.u8 	[%rd9+4], %rs24;
	ld.global.u8 	%rs25, [%rd8+5];
	max.u16 	%rs26, %rs25, 127;
	st.global.u8 	[%rd9+5], %rs26;
	ld.global.u8 	%rs27, [%rd8+6];
	max.u16 	%rs28, %rs27, 127;
	st.global.u8 	[%rd9+6], %rs28;
	ld.global.u8 	%rs29, [%rd8+7];
	max.u16 	%rs30, %rs29, 127;
	st.global.u8 	[%rd9+7], %rs30;
	ld.global.u8 	%rs31, [%rd8+8];
	max.u16 	%rs32, %rs31, 127;
	st.global.u8 	[%rd9+8], %rs32;
	add.s32 	%r31, %r31, 4;
	add.s32 	%r30, %r30, 16;
	setp.ne.s32 	%p4, %r31, 0;
	mov.u32 	%r33, %r3;
	@%p4 bra 	$L__BB0_5;
$L__BB0_6:
	setp.eq.s32 	%p5, %r2, 0;
	@%p5 bra 	$L__BB0_11;
	setp.eq.s32 	%p6, %r2, 1;
	@%p6 bra 	$L__BB0_9;
	shl.b32 	%r25, %r33, 2;
	add.s32 	%r26, %r25, %r9;
	cvt.s64.s32 	%rd10, %r26;
	add.s64 	%rd11, %rd2, %rd10;
	ld.global.u8 	%rs33, [%rd11];
	max.u16 	%rs34, %rs33, 127;
	add.s64 	%rd12, %rd1, %rd10;
	st.global.u8 	[%rd12], %rs34;
	ld.global.u8 	%rs35, [%rd11+1];
	max.u16 	%rs36, %rs35, 127;
	st.global.u8 	[%rd12+1], %rs36;
	ld.global.u8 	%rs37, [%rd11+2];
	max.u16 	%rs38, %rs37, 127;
	st.global.u8 	[%rd12+2], %rs38;
	ld.global.u8 	%rs39, [%rd11+3];
	max.u16 	%rs40, %rs39, 127;
	st.global.u8 	[%rd12+3], %rs40;
	ld.global.u8 	%rs41, [%rd11+4];
	max.u16 	%rs42, %rs41, 127;
	st.global.u8 	[%rd12+4], %rs42;
	ld.global.u8 	%rs43, [%rd11+5];
	max.u16 	%rs44, %rs43, 127;
	st.global.u8 	[%rd12+5], %rs44;
	ld.global.u8 	%rs45, [%rd11+6];
	max.u16 	%rs46, %rs45, 127;
	st.global.u8 	[%rd12+6], %rs46;
	ld.global.u8 	%rs47, [%rd11+7];
	max.u16 	%rs48, %rs47, 127;
	st.global.u8 	[%rd12+7], %rs48;
	add.s32 	%r33, %r33, 2;
$L__BB0_9:
	setp.eq.s32 	%p7, %r4, 0;
	@%p7 bra 	$L__BB0_11;
	shl.b32 	%r27, %r33, 2;
	add.s32 	%r28, %r27, %r9;
	cvt.s64.s32 	%rd13, %r28;
	add.s64 	%rd14, %rd2, %rd13;
	ld.global.u8 	%rs49, [%rd14];
	max.u16 	%rs50, %rs49, 127;
	add.s64 	%rd15, %rd1, %rd13;
	st.global.u8 	[%rd15], %rs50;
	ld.global.u8 	%rs51, [%rd14+1];
	max.u16 	%rs52, %rs51, 127;
	st.global.u8 	[%rd15+1], %rs52;
	ld.global.u8 	%rs53, [%rd14+2];
	max.u16 	%rs54, %rs53, 127;
	st.global.u8 	[%rd15+2], %rs54;
	ld.global.u8 	%rs55, [%rd14+3];
	max.u16 	%rs56, %rs55, 127;
	st.global.u8 	[%rd15+3], %rs56;
$L__BB0_11:
	add.s32 	%r29, %r29, 1;
	setp.ne.s32 	%p8, %r29, %r1;
	@%p8 bra 	$L__BB0_3;
$L__BB0_12:
	ret;

}


// ===== COMPILED SASS (sm_100) =====

	.target	sm_100

	.elftype	@"ET_EXEC"


//--------------------- .note.nv.tkinfo           --------------------------
	.section	.note.nv.tkinfo,"",@"SHT_NOTE"
	.sectionflags	@"SHF_NOTE_NV_TKINFO"
	.tkinfo
        /*0018*/ 	.word	0x00000002
        /*0030*/ 	.string	""
        /*0030*/ 	.string	"ptxas"
        /*0030*/ 	.string	"Cuda compilation tools, release 13.0, V13.0.88"
        /*0030*/ 	.string	"Build cuda_13.0.r13.0/compiler.36424714_0"
        /*0030*/ 	.string	"-arch sm_100 -m 64 "



//--------------------- .note.nv.cuinfo           --------------------------
	.section	.note.nv.cuinfo,"",@"SHT_NOTE"
	.sectionflags	@"SHF_NOTE_NV_CUINFO"
        /*0018*/ 	.short	0x0002
        /*001a*/ 	.short	0x0064
        /*001c*/ 	.short	0x0082
	.zero		2


//--------------------- .nv.info                  --------------------------
	.section	.nv.info,"",@"SHT_CUDA_INFO"
	.align	4


	//----- nvinfo : EIATTR_REGCOUNT
	.align		4
        /*0000*/ 	.byte	0x04, 0x2f
        /*0002*/ 	.short	(.L_1 - .L_0)
	.align		4
.L_0:
        /*0004*/ 	.word	index@(_Z11rectificatePhS_ii)
        /*0008*/ 	.word	0x00000013


	//----- nvinfo : EIATTR_FRAME_SIZE
	.align		4
.L_1:
        /*000c*/ 	.byte	0x04, 0x11
        /*000e*/ 	.short	(.L_3 - .L_2)
	.align		4
.L_2:
        /*0010*/ 	.word	index@(_Z11rectificatePhS_ii)
        /*0014*/ 	.word	0x00000000


	//----- nvinfo : EIATTR_MIN_STACK_SIZE
	.align		4
.L_3:
        /*0018*/ 	.byte	0x04, 0x12
        /*001a*/ 	.short	(.L_5 - .L_4)
	.align		4
.L_4:
        /*001c*/ 	.word	index@(_Z11rectificatePhS_ii)
        /*0020*/ 	.word	0x00000000
.L_5:


//--------------------- .nv.compat                --------------------------
	.section	.nv.compat,"",@"SHT_CUDA_COMPAT_INFO"
	.align	4
        /*0000*/ 	.byte	0x02, 0x09, 0x00, 0x00, 0x02, 0x02, 0x01, 0x00, 0x02, 0x05, 0x05, 0x00, 0x03, 0x07, 0x01, 0x01
        /*0010*/ 	.byte	0x02, 0x03, 0x00, 0x00, 0x02, 0x06, 0x01, 0x00, 0x04, 0x0b, 0x08, 0x00, 0x09, 0x00, 0x00, 0x00
        /*0020*/ 	.byte	0x00, 0x00, 0x00, 0x00


//--------------------- .nv.info._Z11rectificatePhS_ii --------------------------
	.section	.nv.info._Z11rectificatePhS_ii,"",@"SHT_CUDA_INFO"
	.sectionflags	@""
	.align	4


	//----- nvinfo : EIATTR_CUDA_API_VERSION
	.align		4
        /*0000*/ 	.byte	0x04, 0x37
        /*0002*/ 	.short	(.L_7 - .L_6)
.L_6:
        /*0004*/ 	.word	0x00000082


	//----- nvinfo : EIATTR_KPARAM_INFO
	.align		4
.L_7:
        /*0008*/ 	.byte	0x04, 0x17
        /*000a*/ 	.short	(.L_9 - .L_8)
.L_8:
        /*000c*/ 	.word	0x00000000
        /*0010*/ 	.short	0x0003
        /*0012*/ 	.short	0x0014
        /*0014*/ 	.byte	0x00, 0xf0, 0x11, 0x00


	//----- nvinfo : EIATTR_KPARAM_INFO
	.align		4
.L_9:
        /*0018*/ 	.byte	0x04, 0x17
        /*001a*/ 	.short	(.L_11 - .L_10)
.L_10:
        /*001c*/ 	.word	0x00000000
        /*0020*/ 	.short	0x0002
        /*0022*/ 	.short	0x0010
        /*0024*/ 	.byte	0x00, 0xf0, 0x11, 0x00


	//----- nvinfo : EIATTR_KPARAM_INFO
	.align		4
.L_11:
        /*0028*/ 	.byte	0x04, 0x17
        /*002a*/ 	.short	(.L_13 - .L_12)
.L_12:
        /*002c*/ 	.word	0x00000000
        /*0030*/ 	.short	0x0001
        /*0032*/ 	.short	0x0008
        /*0034*/ 	.byte	0x00, 0xf5, 0x21, 0x00


	//----- nvinfo : EIATTR_KPARAM_INFO
	.align		4
.L_13:
        /*0038*/ 	.byte	0x04, 0x17
        /*003a*/ 	.short	(.L_15 - .L_14)
.L_14:
        /*003c*/ 	.word	0x00000000
        /*0040*/ 	.short	0x0000
        /*0042*/ 	.short	0x0000
        /*0044*/ 	.byte	0x00, 0xf5, 0x21, 0x00


	//----- nvinfo : EIATTR_SPARSE_MMA_MASK
	.align		4
.L_15:
        /*0048*/ 	.byte	0x03, 0x50
        /*004a*/ 	.short	0x0000


	//----- nvinfo : EIATTR_MAXREG_COUNT
	.align		4
        /*004c*/ 	.byte	0x03, 0x1b
        /*004e*/ 	.short	0x00ff


	//----- nvinfo : EIATTR_MERCURY_ISA_VERSION
	.align		4
        /*0050*/ 	.byte	0x03, 0x5f
        /*0052*/ 	.short	0x0101


	//----- nvinfo : EIATTR_VRC_CTA_INIT_COUNT
	.align		4
        /*0054*/ 	.byte	0x02, 0x4a
	.zero		1
	.zero		1


	//----- nvinfo : EIATTR_EXIT_INSTR_OFFSETS
	.align		4
        /*0058*/ 	.byte	0x04, 0x1c
        /*005a*/ 	.short	(.L_17 - .L_16)


	//   ....[0]....
.L_16:
        /*005c*/ 	.word	0x00000160


	//   ....[1]....
        /*0060*/ 	.word	0x00000180


	//   ....[2]....
        /*0064*/ 	.word	0x00000bb0


	//----- nvinfo : EIATTR_CBANK_PARAM_SIZE
	.align		4
.L_17:
        /*0068*/ 	.byte	0x03, 0x19
        /*006a*/ 	.short	0x0018


	//----- nvinfo : EIATTR_PARAM_CBANK
	.align		4
        /*006c*/ 	.byte	0x04, 0x0a
        /*006e*/ 	.short	(.L_19 - .L_18)
	.align		4
.L_18:
        /*0070*/ 	.word	index@(.nv.constant0._Z11rectificatePhS_ii)
        /*0074*/ 	.short	0x0380
        /*0076*/ 	.short	0x0018


	//----- nvinfo : EIATTR_SW_WAR
	.align		4
.L_19:
        /*0078*/ 	.byte	0x04, 0x36
        /*007a*/ 	.short	(.L_21 - .L_20)
.L_20:
        /*007c*/ 	.word	0x00000008
.L_21:


//--------------------- .nv.callgraph             --------------------------
	.section	.nv.callgraph,"",@"SHT_CUDA_CALLGRAPH"
	.align	4
	.sectionentsize	8
	.align		4
        /*0000*/ 	.word	0x00000000
	.align		4
        /*0004*/ 	.word	0xffffffff
	.align		4
        /*0008*/ 	.word	0x00000000
	.align		4
        /*000c*/ 	.word	0xfffffffe
	.align		4
        /*0010*/ 	.word	0x00000000
	.align		4
        /*0014*/ 	.word	0xfffffffd
	.align		4
        /*0018*/ 	.word	0x00000000
	.align		4
        /*001c*/ 	.word	0xfffffffc


//--------------------- .text._Z11rectificatePhS_ii --------------------------
	.section	.text._Z11rectificatePhS_ii,"ax",@progbits
	.align	128
        .global         _Z11rectificatePhS_ii
        .type           _Z11rectificatePhS_ii,@function
        .size           _Z11rectificatePhS_ii,(.L_x_6 - _Z11rectificatePhS_ii)
        .other          _Z11rectificatePhS_ii,@"STO_CUDA_ENTRY STV_DEFAULT"
_Z11rectificatePhS_ii:
.text._Z11rectificatePhS_ii:
[----:B------:R-:W-:Y:S01]  /*0000*/  LDC R1, c[0x0][0x37c] ;  /* 0x0000df00ff017b82 */ /* 0x000fe20000000800 */
[----:B------:R-:W0:Y:S07]  /*0010*/  LDCU UR4, c[0x0][0x360] ;  /* 0x00006c00ff0477ac */ /* 0x000e2e0008000800 */
[----:B------:R-:W1:Y:S01]  /*0020*/  LDC R7, c[0x0][0x394] ;  /* 0x0000e500ff077b82 */ /* 0x000e620000000800 */
[----:B0-----:R-:W0:Y:S01]  /*0030*/  I2F.U32.RP R4, UR4 ;  /* 0x0000000400047d06 */ /* 0x001e220008209000 */
[----:B------:R-:W-:-:S07]  /*0040*/  ISETP.NE.U32.AND P2, PT, RZ, UR4, PT ;  /* 0x00000004ff007c0c */ /* 0x000fce000bf45070 */
[----:B0-----:R-:W0:Y:S02]  /*0050*/  MUFU.RCP R4, R4 ;  /* 0x0000000400047308 */ /* 0x001e240000001000 */
[----:B0-----:R-:W-:-:S06]  /*0060*/  VIADD R2, R4, 0xffffffe ;  /* 0x0ffffffe04027836 */ /* 0x001fcc0000000000 */
[----:B------:R0:W2:Y:S02]  /*0070*/  F2I.FTZ.U32.TRUNC.NTZ R3, R2 ;  /* 0x0000000200037305 */ /* 0x0000a4000021f000 */
[----:B0-----:R-:W-:Y:S02]  /*0080*/  IMAD.MOV.U32 R2, RZ, RZ, RZ ;  /* 0x000000ffff027224 */ /* 0x001fe400078e00ff */
[----:B--2---:R-:W-:-:S04]  /*0090*/  IMAD.MOV R5, RZ, RZ, -R3 ;  /* 0x000000ffff057224 */ /* 0x004fc800078e0a03 */
[----:B------:R-:W-:-:S04]  /*00a0*/  IMAD R5, R5, UR4, RZ ;  /* 0x0000000405057c24 */ /* 0x000fc8000f8e02ff */
[----:B------:R-:W-:-:S06]  /*00b0*/  IMAD.HI.U32 R0, R3, R5, R2 ;  /* 0x0000000503007227 */ /* 0x000fcc00078e0002 */
[----:B-1----:R-:W-:-:S04]  /*00c0*/  IMAD.HI.U32 R0, R0, R7, RZ ;  /* 0x0000000700007227 */ /* 0x002fc800078e00ff */
[----:B------:R-:W-:-:S04]  /*00d0*/  IMAD.MOV R6, RZ, RZ, -R0 ;  /* 0x000000ffff067224 */ /* 0x000fc800078e0a00 */
[----:B------:R-:W-:-:S05]  /*00e0*/  IMAD R3, R6, UR4, R7 ;  /* 0x0000000406037c24 */ /* 0x000fca000f8e0207 */
[----:B------:R-:W-:-:S13]  /*00f0*/  ISETP.GE.U32.AND P0, PT, R3, UR4, PT ;  /* 0x0000000403007c0c */ /* 0x000fda000bf06070 */
[----:B------:R-:W-:Y:S02]  /*0100*/  @P0 VIADD R3, R3, -UR4 ;  /* 0x8000000403030c36 */ /* 0x000fe40008000000 */
[----:B------:R-:W-:-:S03]  /*0110*/  @P0 VIADD R0, R0, 0x1 ;  /* 0x0000000100000836 */ /* 0x000fc60000000000 */
[----:B------:R-:W-:-:S13]  /*0120*/  ISETP.GE.U32.AND P1, PT, R3, UR4, PT ;  /* 0x0000000403007c0c */ /* 0x000fda000bf26070 */
[----:B------:R-:W-:Y:S01]  /*0130*/  @P1 VIADD R0, R0, 0x1 ;  /* 0x0000000100001836 */ /* 0x000fe20000000000 */
[----:B------:R-:W-:-:S04]  /*0140*/  @!P2 LOP3.LUT R0, RZ, UR4, RZ, 0x33, !PT ;  /* 0x00000004ff00ac12 */ /* 0x000fc8000f8e33ff */
[----:B------:R-:W-:-:S13]  /*0150*/  ISETP.GE.AND P0, PT, R0, 0x1, PT ;  /* 0x000000010000780c */ /* 0x000fda0003f06270 */
[----:B------:R-:W-:Y:S05]  /*0160*/  @!P0 EXIT ;  /* 0x000000000000894d */ /* 0x000fea0003800000 */
[----:B------:R-:W-:-:S13]  /*0170*/  ISETP.GE.AND P0, PT, R7, 0x1, PT ;  /* 0x000000010700780c */ /* 0x000fda0003f06270 */
[----:B------:R-:W-:Y:S05]  /*0180*/  @!P0 EXIT ;  /* 0x000000000000894d */ /* 0x000fea0003800000 */
[----:B------:R-:W0:Y:S01]  /*0190*/  S2R R3, SR_TID.X ;  /* 0x0000000000037919 */ /* 0x000e220000002100 */
[----:B------:R-:W1:Y:S01]  /*01a0*/  LDCU UR5, c[0x0][0x390] ;  /* 0x00007200ff0577ac */ /* 0x000e620008000800 */
[C---:B------:R-:W-:Y:S02]  /*01b0*/  LOP3.LUT R6, R7.reuse, 0x7ffffffc, RZ, 0xc0, !PT ;  /* 0x7ffffffc07067812 */ /* 0x040fe400078ec0ff */
[----:B------:R-:W-:Y:S01]  /*01c0*/  LOP3.LUT R7, R7, 0x3, RZ, 0xc0, !PT ;  /* 0x0000000307077812 */ /* 0x000fe200078ec0ff */
[----:B------:R-:W2:Y:S02]  /*01d0*/  LDCU.64 UR6, c[0x0][0x358] ;  /* 0x00006b00ff0677ac */ /* 0x000ea40008000a00 */
[----:B------:R-:W-:Y:S01]  /*01e0*/  IMAD.MOV R9, RZ, RZ, -R6 ;  /* 0x000000ffff097224 */ /* 0x000fe200078e0a06 */
[----:B------:R-:W-:Y:S01]  /*01f0*/  UMOV UR4, URZ ;  /* 0x000000ff00047c82 */ /* 0x000fe20008000000 */
[----:B-1----:R-:W-:Y:S01]  /*0200*/  USHF.L.U32 UR5, UR5, 0x2, URZ ;  /* 0x0000000205057899 */ /* 0x002fe200080006ff */
[----:B0-2---:R-:W-:-:S11]  /*0210*/  IMAD R8, R0, R3, RZ ;  /* 0x0000000300087224 */ /* 0x005fd600078e02ff */
.L_x_4:
[----:B0-----:R-:W0:Y:S01]  /*0220*/  LDCU UR8, c[0x0][0x394] ;  /* 0x00007280ff0877ac */ /* 0x001e220008000800 */
[----:B--2---:R-:W-:Y:S02]  /*0230*/  VIADD R10, R8, UR4 ;  /* 0x00000004080a7c36 */ /* 0x004fe40008000000 */
[----:B------:R-:W-:Y:S01]  /*0240*/  IMAD.MOV.U32 R11, RZ, RZ, RZ ;  /* 0x000000ffff0b7224 */ /* 0x000fe200078e00ff */
[----:B------:R-:W-:Y:S01]  /*0250*/  UIADD3 UR4, UPT, UPT, UR4, 0x1, URZ ;  /* 0x0000000104047890 */ /* 0x000fe2000fffe0ff */
[----:B------:R-:W-:-:S05]  /*0260*/  IMAD R10, R10, UR5, RZ ;  /* 0x000000050a0a7c24 */ /* 0x000fca000f8e02ff */
[----:B------:R-:W-:Y:S01]  /*0270*/  ISETP.NE.AND P0, PT, R0, UR4, PT ;  /* 0x0000000400007c0c */ /* 0x000fe2000bf05270 */
[----:B0-----:R-:W-:-:S09]  /*0280*/  UISETP.GE.U32.AND UP0, UPT, UR8, 0x4, UPT ;  /* 0x000000040800788c */ /* 0x001fd2000bf06070 */
[----:B-1----:R-:W-:Y:S05]  /*0290*/  BRA.U !UP0, `(.L_x_0) ;  /* 0x0000000508347547 */ /* 0x002fea000b800000 */
[----:B------:R-:W-:Y:S02]  /*02a0*/  IMAD.MOV.U32 R11, RZ, RZ, R10 ;  /* 0x000000ffff0b7224 */ /* 0x000fe400078e000a */
[----:B------:R-:W-:-:S07]  /*02b0*/  IMAD.MOV.U32 R12, RZ, RZ, R9 ;  /* 0x000000ffff0c7224 */ /* 0x000fce00078e0009 */
.L_x_1:
[----:B0-----:R-:W0:Y:S01]  /*02c0*/  LDC.64 R4, c[0x0][0x380] ;  /* 0x0000e000ff047b82 */ /* 0x001e220000000a00 */
[----:B------:R-:W-:-:S07]  /*02d0*/  SHF.R.S32.HI R16, RZ, 0x1f, R11 ;  /* 0x0000001fff107819 */ /* 0x000fce000001140b */
[----:B------:R-:W1:Y:S01]  /*02e0*/  LDC.64 R2, c[0x0][0x388] ;  /* 0x0000e200ff027b82 */ /* 0x000e620000000a00 */
[----:B0-----:R-:W-:-:S04]  /*02f0*/  IADD3 R4, P1, P2, R11, 0x7, R4 ;  /* 0x000000070b047810 */ /* 0x001fc80007a3e004 */
[----:B------:R-:W-:-:S05]  /*0300*/  IADD3.X R5, PT, PT, R16, R5, RZ, P1, P2 ;  /* 0x0000000510057210 */ /* 0x000fca0000fe44ff */
[----:B------:R-:W2:Y:S01]  /*0310*/  LDG.E.U8 R14, desc[UR6][R4.64+-0x7] ;  /* 0xfffff906040e7981 */ /* 0x000ea2000c1e1100 */
[----:B-1----:R-:W-:-:S04]  /*0320*/  IADD3 R2, P1, P2, R11, 0x7, R2 ;  /* 0x000000070b027810 */ /* 0x002fc80007a3e002 */
[----:B------:R-:W-:Y:S02]  /*0330*/  IADD3.X R3, PT, PT, R16, R3, RZ, P1, P2 ;  /* 0x0000000310037210 */ /* 0x000fe40000fe44ff */
[----:B--2---:R-:W-:-:S04]  /*0340*/  VIMNMX.U16x2 R14, PT, PT, R14, 0x7f007f, !PT ;  /* 0x007f007f0e0e7848 */ /* 0x004fc80007fe0200 */
[----:B------:R-:W-:-:S05]  /*0350*/  PRMT R13, R14, 0x7610, R13 ;  /* 0x000076100e0d7816 */ /* 0x000fca000000000d */
[----:B------:R0:W-:Y:S04]  /*0360*/  STG.E.U8 desc[UR6][R2.64+-0x7], R13 ;  /* 0xfffff90d02007986 */ /* 0x0001e8000c101106 */
[----:B------:R-:W2:Y:S02]  /*0370*/  LDG.E.U8 R14, desc[UR6][R4.64+-0x6] ;  /* 0xfffffa06040e7981 */ /* 0x000ea4000c1e1100 */
[----:B--2---:R-:W-:-:S04]  /*0380*/  VIMNMX.U16x2 R14, PT, PT, R14, 0x7f007f, !PT ;  /* 0x007f007f0e0e7848 */ /* 0x004fc80007fe0200 */
[----:B------:R-:W-:-:S05]  /*0390*/  PRMT R15, R14, 0x7610, R15 ;  /* 0x000076100e0f7816 */ /* 0x000fca000000000f */
[----:B------:R1:W-:Y:S04]  /*03a0*/  STG.E.U8 desc[UR6][R2.64+-0x6], R15 ;  /* 0xfffffa0f02007986 */ /* 0x0003e8000c101106 */
[----:B------:R-:W2:Y:S02]  /*03b0*/  LDG.E.U8 R14, desc[UR6][R4.64+-0x5] ;  /* 0xfffffb06040e7981 */ /* 0x000ea4000c1e1100 */
[----:B--2---:R-:W-:-:S04]  /*03c0*/  VIMNMX.U16x2 R14, PT, PT, R14, 0x7f007f, !PT ;  /* 0x007f007f0e0e7848 */ /* 0x004fc80007fe0200 */
[----:B------:R-:W-:-:S05]  /*03d0*/  PRMT R16, R14, 0x7610, R16 ;  /* 0x000076100e107816 */ /* 0x000fca0000000010 */
[----:B------:R2:W-:Y:S04]  /*03e0*/  STG.E.U8 desc[UR6][R2.64+-0x5], R16 ;  /* 0xfffffb1002007986 */ /* 0x0005e8000c101106 */
[----:B------:R-:W3:Y:S02]  /*03f0*/  LDG.E.U8 R14, desc[UR6][R4.64+-0x4] ;  /* 0xfffffc06040e7981 */ /* 0x000ee4000c1e1100 */
[----:B---3--:R-:W-:-:S04]  /*0400*/  VIMNMX.U16x2 R14, PT, PT, R14, 0x7f007f, !PT ;  /* 0x007f007f0e0e7848 */ /* 0x008fc80007fe0200 */
[----:B0-----:R-:W-:-:S05]  /*0410*/  PRMT R13, R14, 0x7610, R13 ;  /* 0x000076100e0d7816 */ /* 0x001fca000000000d */
[----:B------:R0:W-:Y:S04]  /*0420*/  STG.E.U8 desc[UR6][R2.64+-0x4], R13 ;  /* 0xfffffc0d02007986 */ /* 0x0001e8000c101106 */
[----:B------:R-:W3:Y:S02]  /*0430*/  LDG.E.U8 R14, desc[UR6][R4.64+-0x3] ;  /* 0xfffffd06040e7981 */ /* 0x000ee4000c1e1100 */
[----:B---3--:R-:W-:-:S04]  /*0440*/  VIMNMX.U16x2 R14, PT, PT, R14, 0x7f007f, !PT ;  /* 0x007f007f0e0e7848 */ /* 0x008fc80007fe0200 */
[----:B-1----:R-:W-:-:S05]  /*0450*/  PRMT R15, R14, 0x7610, R15 ;  /* 0x000076100e0f7816 */ /* 0x002fca000000000f */
[----:B------:R1:W-:Y:S04]  /*0460*/  STG.E.U8 desc[UR6][R2.64+-0x3], R15 ;  /* 0xfffffd0f02007986 */ /* 0x0003e8000c101106 */
[----:B------:R-:W3:Y:S02]  /*0470*/  LDG.E.U8 R14, desc[UR6][R4.64+-0x2] ;  /* 0xfffffe06040e7981 */ /* 0x000ee4000c1e1100 */
[----:B---3--:R-:W-:-:S04]  /*0480*/  VIMNMX.U16x2 R14, PT, PT, R14, 0x7f007f, !PT ;  /* 0x007f007f0e0e7848 */ /* 0x008fc80007fe0200 */
[----:B--2---:R-:W-:-:S05]  /*0490*/  PRMT R16, R14, 0x7610, R16 ;  /* 0x000076100e107816 */ /* 0x004fca0000000010 */
        /* <DEDUP_REMOVED lines=33> */
[----:B------:R-:W3:Y:S01]  /*06b0*/  LDG.E.U8 R14, desc[UR6][R4.64+0x7] ;  /* 0x00000706040e7981 */ /* 0x000ee2000c1e1100 */
[----:B------:R-:W-:Y:S01]  /*06c0*/  VIADD R12, R12, 0x4 ;  /* 0x000000040c0c7836 */ /* 0x000fe20000000000 */
[----:B---3--:R-:W-:-:S04]  /*06d0*/  VIMNMX.U16x2 R14, PT, PT, R14, 0x7f007f, !PT ;  /* 0x007f007f0e0e7848 */ /* 0x008fc80007fe0200 */
[----:B--2---:R-:W-:-:S05]  /*06e0*/  PRMT R16, R14, 0x7610, R16 ;  /* 0x000076100e107816 */ /* 0x004fca0000000010 */
[----:B------:R0:W-:Y:S04]  /*06f0*/  STG.E.U8 desc[UR6][R2.64+0x7], R16 ;  /* 0x0000071002007986 */ /* 0x0001e8000c101106 */
[----:B------:R-:W2:Y:S01]  /*0700*/  LDG.E.U8 R14, desc[UR6][R4.64+0x8] ;  /* 0x00000806040e7981 */ /* 0x000ea2000c1e1100 */
[----:B------:R-:W-:Y:S01]  /*0710*/  ISETP.NE.AND P1, PT, R12, RZ, PT ;  /* 0x000000ff0c00720c */ /* 0x000fe20003f25270 */
[----:B------:R-:W-:Y:S01]  /*0720*/  VIADD R11, R11, 0x10 ;  /* 0x000000100b0b7836 */ /* 0x000fe20000000000 */
[----:B--2---:R-:W-:-:S05]  /*0730*/  VIMNMX.U16x2 R14, PT, PT, R14, 0x7f007f, !PT ;  /* 0x007f007f0e0e7848 */ /* 0x004fca0007fe0200 */
[----:B------:R0:W-:Y:S06]  /*0740*/  STG.E.U8 desc[UR6][R2.64+0x8], R14 ;  /* 0x0000080e02007986 */ /* 0x0001ec000c101106 */
[----:B------:R-:W-:Y:S05]  /*0750*/  @P1 BRA `(.L_x_1) ;  /* 0xfffffff800d81947 */ /* 0x000fea000383ffff */
[----:B------:R-:W-:-:S07]  /*0760*/  IMAD.MOV.U32 R11, RZ, RZ, R6 ;  /* 0x000000ffff0b7224 */ /* 0x000fce00078e0006 */
.L_x_0:
[----:B------:R-:W-:-:S13]  /*0770*/  ISETP.NE.AND P1, PT, R7, RZ, PT ;  /* 0x000000ff0700720c */ /* 0x000fda0003f25270 */
[----:B------:R-:W-:Y:S05]  /*0780*/  @!P1 BRA `(.L_x_2) ;  /* 0x0000000400049947 */ /* 0x000fea0003800000 */
[----:B------:R-:W-:Y:S01]  /*0790*/  ISETP.NE.AND P1, PT, R7, 0x1, PT ;  /* 0x000000010700780c */ /* 0x000fe20003f25270 */
[----:B------:R-:W-:-:S12]  /*07a0*/  ULOP3.LUT UP0, URZ, UR8, 0x1, URZ, 0xc0, !UPT ;  /* 0x0000000108ff7892 */ /* 0x000fd8000f80c0ff */
[----:B------:R-:W-:Y:S05]  /*07b0*/  @!P1 BRA `(.L_x_3) ;  /* 0x00000000009c9947 */ /* 0x000fea0003800000 */
[----:B------:R-:W0:Y:S01]  /*07c0*/  LDCU.128 UR8, c[0x0][0x380] ;  /* 0x00007000ff0877ac */ /* 0x000e220008000c00 */
[----:B------:R-:W-:-:S05]  /*07d0*/  IMAD R4, R11, 0x4, R10 ;  /* 0x000000040b047824 */ /* 0x000fca00078e020a */
[----:B------:R-:W-:Y:S02]  /*07e0*/  SHF.R.S32.HI R5, RZ, 0x1f, R4 ;  /* 0x0000001fff057819 */ /* 0x000fe40000011404 */
[----:B0-----:R-:W-:-:S04]  /*07f0*/  IADD3 R2, P1, PT, R4, UR8, RZ ;  /* 0x0000000804027c10 */ /* 0x001fc8000ff3e0ff */
[----:B------:R-:W-:-:S05]  /*0800*/  IADD3.X R3, PT, PT, R5, UR9, RZ, P1, !PT ;  /* 0x0000000905037c10 */ /* 0x000fca0008ffe4ff */
[----:B------:R-:W2:Y:S01]  /*0810*/  LDG.E.U8 R12, desc[UR6][R2.64] ;  /* 0x00000006020c7981 */ /* 0x000ea2000c1e1100 */
[----:B------:R-:W-:-:S04]  /*0820*/  IADD3 R4, P1, PT, R4, UR10, RZ ;  /* 0x0000000a04047c10 */ /* 0x000fc8000ff3e0ff */
[----:B------:R-:W-:Y:S02]  /*0830*/  IADD3.X R5, PT, PT, R5, UR11, RZ, P1, !PT ;  /* 0x0000000b05057c10 */ /* 0x000fe40008ffe4ff */
        /* <DEDUP_REMOVED lines=23> */
[----:B------:R-:W2:Y:S02]  /*09b0*/  LDG.E.U8 R12, desc[UR6][R2.64+0x6] ;  /* 0x00000606020c7981 */ /* 0x000ea4000c1e1100 */
[----:B--2---:R-:W-:-:S04]  /*09c0*/  VIMNMX.U16x2 R12, PT, PT, R12, 0x7f007f, !PT ;  /* 0x007f007f0c0c7848 */ /* 0x004fc80007fe0200 */
[----:B0-----:R-:W-:-:S05]  /*09d0*/  PRMT R13, R12, 0x7610, R13 ;  /* 0x000076100c0d7816 */ /* 0x001fca000000000d */
[----:B------:R1:W-:Y:S04]  /*09e0*/  STG.E.U8 desc[UR6][R4.64+0x6], R13 ;  /* 0x0000060d04007986 */ /* 0x0003e8000c101106 */
[----:B------:R-:W2:Y:S01]  /*09f0*/  LDG.E.U8 R12, desc[UR6][R2.64+0x7] ;  /* 0x00000706020c7981 */ /* 0x000ea2000c1e1100 */
[----:B------:R-:W-:Y:S01]  /*0a00*/  VIADD R11, R11, 0x2 ;  /* 0x000000020b0b7836 */ /* 0x000fe20000000000 */
[----:B--2---:R-:W-:-:S05]  /*0a10*/  VIMNMX.U16x2 R12, PT, PT, R12, 0x7f007f, !PT ;  /* 0x007f007f0c0c7848 */ /* 0x004fca0007fe0200 */
[----:B------:R1:W-:Y:S02]  /*0a20*/  STG.E.U8 desc[UR6][R4.64+0x7], R12 ;  /* 0x0000070c04007986 */ /* 0x0003e4000c101106 */
.L_x_3:
[----:B------:R-:W-:Y:S05]  /*0a30*/  BRA.U !UP0, `(.L_x_2) ;  /* 0x0000000108587547 */ /* 0x000fea000b800000 */
[----:B------:R-:W1:Y:S01]  /*0a40*/  LDCU.128 UR8, c[0x0][0x380] ;  /* 0x00007000ff0877ac */ /* 0x000e620008000c00 */
[----:B0-----:R-:W-:-:S05]  /*0a50*/  IMAD R2, R11, 0x4, R10 ;  /* 0x000000040b027824 */ /* 0x001fca00078e020a */
[----:B------:R-:W-:Y:S02]  /*0a60*/  SHF.R.S32.HI R3, RZ, 0x1f, R2 ;  /* 0x0000001fff037819 */ /* 0x000fe40000011402 */
[----:B-1----:R-:W-:-:S04]  /*0a70*/  IADD3 R4, P1, PT, R2, UR8, RZ ;  /* 0x0000000802047c10 */ /* 0x002fc8000ff3e0ff */
[----:B------:R-:W-:-:S05]  /*0a80*/  IADD3.X R5, PT, PT, R3, UR9, RZ, P1, !PT ;  /* 0x0000000903057c10 */ /* 0x000fca0008ffe4ff */
[----:B------:R-:W2:Y:S01]  /*0a90*/  LDG.E.U8 R10, desc[UR6][R4.64] ;  /* 0x00000006040a7981 */ /* 0x000ea2000c1e1100 */
[----:B------:R-:W-:-:S04]  /*0aa0*/  IADD3 R2, P1, PT, R2, UR10, RZ ;  /* 0x0000000a02027c10 */ /* 0x000fc8000ff3e0ff */
[----:B------:R-:W-:Y:S02]  /*0ab0*/  IADD3.X R3, PT, PT, R3, UR11, RZ, P1, !PT ;  /* 0x0000000b03037c10 */ /* 0x000fe40008ffe4ff */
[----:B--2---:R-:W-:-:S04]  /*0ac0*/  VIMNMX.U16x2 R10, PT, PT, R10, 0x7f007f, !PT ;  /* 0x007f007f0a0a7848 */ /* 0x004fc80007fe0200 */
[----:B------:R-:W-:-:S05]  /*0ad0*/  PRMT R11, R10, 0x7610, R11 ;  /* 0x000076100a0b7816 */ /* 0x000fca000000000b */
[----:B------:R2:W-:Y:S04]  /*0ae0*/  STG.E.U8 desc[UR6][R2.64], R11 ;  /* 0x0000000b02007986 */ /* 0x0005e8000c101106 */
[----:B------:R-:W3:Y:S02]  /*0af0*/  LDG.E.U8 R10, desc[UR6][R4.64+0x1] ;  /* 0x00000106040a7981 */ /* 0x000ee4000c1e1100 */
[----:B---3--:R-:W-:-:S04]  /*0b00*/  VIMNMX.U16x2 R10, PT, PT, R10, 0x7f007f, !PT ;  /* 0x007f007f0a0a7848 */ /* 0x008fc80007fe0200 */
[----:B------:R-:W-:-:S05]  /*0b10*/  PRMT R12, R10, 0x7610, R12 ;  /* 0x000076100a0c7816 */ /* 0x000fca000000000c */
[----:B------:R2:W-:Y:S04]  /*0b20*/  STG.E.U8 desc[UR6][R2.64+0x1], R12 ;  /* 0x0000010c02007986 */ /* 0x0005e8000c101106 */
[----:B------:R-:W3:Y:S02]  /*0b30*/  LDG.E.U8 R10, desc[UR6][R4.64+0x2] ;  /* 0x00000206040a7981 */ /* 0x000ee4000c1e1100 */
[----:B---3--:R-:W-:-:S04]  /*0b40*/  VIMNMX.U16x2 R10, PT, PT, R10, 0x7f007f, !PT ;  /* 0x007f007f0a0a7848 */ /* 0x008fc80007fe0200 */
[----:B------:R-:W-:-:S05]  /*0b50*/  PRMT R13, R10, 0x7610, R13 ;  /* 0x000076100a0d7816 */ /* 0x000fca000000000d */
[----:B------:R2:W-:Y:S04]  /*0b60*/  STG.E.U8 desc[UR6][R2.64+0x2], R13 ;  /* 0x0000020d02007986 */ /* 0x0005e8000c101106 */
[----:B------:R-:W3:Y:S02]  /*0b70*/  LDG.E.U8 R10, desc[UR6][R4.64+0x3] ;  /* 0x00000306040a7981 */ /* 0x000ee4000c1e1100 */
[----:B---3--:R-:W-:-:S05]  /*0b80*/  VIMNMX.U16x2 R10, PT, PT, R10, 0x7f007f, !PT ;  /* 0x007f007f0a0a7848 */ /* 0x008fca0007fe0200 */
[----:B------:R2:W-:Y:S02]  /*0b90*/  STG.E.U8 desc[UR6][R2.64+0x3], R10 ;  /* 0x0000030a02007986 */ /* 0x0005e4000c101106 */
.L_x_2:
[----:B------:R-:W-:Y:S05]  /*0ba0*/  @P0 BRA `(.L_x_4) ;  /* 0xfffffff4009c0947 */ /* 0x000fea000383ffff */
[----:B------:R-:W-:Y:S05]  /*0bb0*/  EXIT ;  /* 0x000000000000794d */ /* 0x000fea0003800000 */
.L_x_5:
[----:B------:R-:W-:-:S00]  /*0bc0*/  BRA `(.L_x_5) ;  /* 0xfffffffc00fc7947 */ /* 0x000fc0000383ffff */
[----:B------:R-:W-:-:S00]  /*0bd0*/  NOP ;  /* 0x0000000000007918 */ /* 0x000fc00000000000 */
        /* <DEDUP_REMOVED lines=10> */
.L_x_6:


//--------------------- .nv.shared.reserved.0     --------------------------
	.section	.nv.shared.reserved.0,"aw",@nobits
	.weak		__nv_reservedSMEM_offset_0_alias
	.size		__nv_reservedSMEM_offset_0_alias, 0, 64
	.other		__nv_reservedSMEM_offset_0_alias,@"STO_CUDA_RESERVED_SHARED STV_DEFAULT"
__nv_reservedSMEM_offset_0_alias:
	.zero		0
	.zero		64


//--------------------- .nv.constant0._Z11rectificatePhS_ii --------------------------
	.section	.nv.constant0._Z11rectificatePhS_ii,"a",@progbits
	.sectionflags	@""
	.align	4
.nv.constant0._Z11rectificatePhS_ii:
	.zero		920


//--------------------- SYMBOLS --------------------------

	.type		.nv.reservedSmem.offset0,@object
	.size		.nv.reservedSmem.offset0,0x4
